//
// Generated by NVIDIA NVVM Compiler
//
// Compiler Build ID: CL-36424714
// Cuda compilation tools, release 13.0, V13.0.88
// Based on NVVM 20.0.0
//

.version 9.0
.target sm_100
.address_size 64

	// .globl	_Z15vector_additioniPiS_S_

.visible .entry _Z15vector_additioniPiS_S_(
	.param .u32 _Z15vector_additioniPiS_S__param_0,
	.param .u64 .ptr .align 1 _Z15vector_additioniPiS_S__param_1,
	.param .u64 .ptr .align 1 _Z15vector_additioniPiS_S__param_2,
	.param .u64 .ptr .align 1 _Z15vector_additioniPiS_S__param_3
)
{



}


// ===== COMPILED SASS (sm_100) =====

	.target	sm_100

	.elftype	@"ET_EXEC"


//--------------------- .note.nv.tkinfo           --------------------------
	.section	.note.nv.tkinfo,"",@"SHT_NOTE"
	.sectionflags	@"SHF_NOTE_NV_TKINFO"
	.tkinfo
        /*0018*/ 	.word	0x00000002
        /*0030*/ 	.string	""
        /*0030*/ 	.string	"ptxas"
        /*0030*/ 	.string	"Cuda compilation tools, release 13.0, V13.0.88"
        /*0030*/ 	.string	"Build cuda_13.0.r13.0/compiler.36424714_0"
        /*0030*/ 	.string	"-arch sm_100 -m 64 "



//--------------------- .note.nv.cuinfo           --------------------------
	.section	.note.nv.cuinfo,"",@"SHT_NOTE"
	.sectionflags	@"SHF_NOTE_NV_CUINFO"
        /*0018*/ 	.short	0x0002
        /*001a*/ 	.short	0x0064
        /*001c*/ 	.short	0x0082
	.zero		2


//--------------------- .nv.info                  --------------------------
	.section	.nv.info,"",@"SHT_CUDA_INFO"
	.align	4


	//----- nvinfo : EIATTR_REGCOUNT
	.align		4
        /*0000*/ 	.byte	0x04, 0x2f
        /*0002*/ 	.short	(.L_1 - .L_0)
	.align		4
.L_0:
        /*0004*/ 	.word	index@(_Z15vector_additioniPiS_S_)
        /*0008*/ 	.word	0x00000004


	//----- nvinfo : EIATTR_FRAME_SIZE
	.align		4
.L_1:
        /*000c*/ 	.byte	0x04, 0x11
        /*000e*/ 	.short	(.L_3 - .L_2)
	.align		4
.L_2:
        /*0010*/ 	.word	index@(_Z15vector_additioniPiS_S_)
        /*0014*/ 	.word	0x00000000


	//----- nvinfo : EIATTR_MIN_STACK_SIZE
	.align		4
.L_3:
        /*0018*/ 	.byte	0x04, 0x12
        /*001a*/ 	.short	(.L_5 - .L_4)
	.align		4
.L_4:
        /*001c*/ 	.word	index@(_Z15vector_additioniPiS_S_)
        /*0020*/ 	.word	0x00000000
.L_5:


//--------------------- .nv.compat                --------------------------
	.section	.nv.compat,"",@"SHT_CUDA_COMPAT_INFO"
	.align	4
        /*0000*/ 	.byte	0x02, 0x09, 0x00, 0x00, 0x02, 0x02, 0x01, 0x00, 0x02, 0x05, 0x05, 0x00, 0x03, 0x07, 0x01, 0x01
        /*0010*/ 	.byte	0x02, 0x03, 0x00, 0x00, 0x02, 0x06, 0x01, 0x00, 0x04, 0x0b, 0x08, 0x00, 0x09, 0x00, 0x00, 0x00
        /*0020*/ 	.byte	0x00, 0x00, 0x00, 0x00


//--------------------- .nv.info._Z15vector_additioniPiS_S_ --------------------------
	.section	.nv.info._Z15vector_additioniPiS_S_,"",@"SHT_CUDA_INFO"
	.sectionflags	@""
	.align	4


	//----- nvinfo : EIATTR_CUDA_API_VERSION
	.align		4
        /*0000*/ 	.byte	0x04, 0x37
        /*0002*/ 	.short	(.L_7 - .L_6)
.L_6:
        /*0004*/ 	.word	0x00000082


	//----- nvinfo : EIATTR_KPARAM_INFO
	.align		4
.L_7:
        /*0008*/ 	.byte	0x04, 0x17
        /*000a*/ 	.short	(.L_9 - .L_8)
.L_8:
        /*000c*/ 	.word	0x00000000
        /*0010*/ 	.short	0x0003
        /*0012*/ 	.short	0x0018
        /*0014*/ 	.byte	0x00, 0xf5, 0x21, 0x00


	//----- nvinfo : EIATTR_KPARAM_INFO
	.align		4
.L_9:
        /*0018*/ 	.byte	0x04, 0x17
        /*001a*/ 	.short	(.L_11 - .L_10)
.L_10:
        /*001c*/ 	.word	0x00000000
        /*0020*/ 	.short	0x0002
        /*0022*/ 	.short	0x0010
        /*0024*/ 	.byte	0x00, 0xf5, 0x21, 0x00


	//----- nvinfo : EIATTR_KPARAM_INFO
	.align		4
.L_11:
        /*0028*/ 	.byte	0x04, 0x17
        /*002a*/ 	.short	(.L_13 - .L_12)
.L_12:
        /*002c*/ 	.word	0x00000000
        /*0030*/ 	.short	0x0001
        /*0032*/ 	.short	0x0008
        /*0034*/ 	.byte	0x00, 0xf5, 0x21, 0x00


	//----- nvinfo : EIATTR_KPARAM_INFO
	.align		4
.L_13:
        /*0038*/ 	.byte	0x04, 0x17
        /*003a*/ 	.short	(.L_15 - .L_14)
.L_14:
        /*003c*/ 	.word	0x00000000
        /*0040*/ 	.short	0x0000
        /*0042*/ 	.short	0x0000
        /*0044*/ 	.byte	0x00, 0xf0, 0x11, 0x00


	//----- nvinfo : EIATTR_SPARSE_MMA_MASK
	.align		4
.L_15:
        /*0048*/ 	.byte	0x03, 0x50
        /*004a*/ 	.short	0x0000


	//----- nvinfo : EIATTR_MAXREG_COUNT
	.align		4
        /*004c*/ 	.byte	0x03, 0x1b
        /*004e*/ 	.short	0x00ff


	//----- nvinfo : EIATTR_MERCURY_ISA_VERSION
	.align		4
        /*0050*/ 	.byte	0x03, 0x5f
        /*0052*/ 	.short	0x0101


	//----- nvinfo : EIATTR_VRC_CTA_INIT_COUNT
	.align		4
        /*0054*/ 	.byte	0x02, 0x4a
	.zero		1
	.zero		1


	//----- nvinfo : EIATTR_EXIT_INSTR_OFFSETS
	.align		4
        /*0058*/ 	.byte	0x04, 0x1c
        /*005a*/ 	.short	(.L_17 - .L_16)


	//   ....[0]....
.L_16:
        /*005c*/ 	.word	0x00000010


	//----- nvinfo : EIATTR_CBANK_PARAM_SIZE
	.align		4
.L_17:
        /*0060*/ 	.byte	0x03, 0x19
        /*0062*/ 	.short	0x0020


	//----- nvinfo : EIATTR_PARAM_CBANK
	.align		4
        /*0064*/ 	.byte	0x04, 0x0a
        /*0066*/ 	.short	(.L_19 - .L_18)
	.align		4
.L_18:
        /*0068*/ 	.word	index@(.nv.constant0._Z15vector_additioniPiS_S_)
        /*006c*/ 	.short	0x0380
        /*006e*/ 	.short	0x0020


	//----- nvinfo : EIATTR_SW_WAR
	.align		4
.L_19:
        /*0070*/ 	.byte	0x04, 0x36
        /*0072*/ 	.short	(.L_21 - .L_20)
.L_20:
        /*0074*/ 	.word	0x00000008
.L_21:


//--------------------- .nv.callgraph             --------------------------
	.section	.nv.callgraph,"",@"SHT_CUDA_CALLGRAPH"
	.align	4
	.sectionentsize	8
	.align		4
        /*0000*/ 	.word	0x00000000
	.align		4
        /*0004*/ 	.word	0xffffffff
	.align		4
        /*0008*/ 	.word	0x00000000
	.align		4
        /*000c*/ 	.word	0xfffffffe
	.align		4
        /*0010*/ 	.word	0x00000000
	.align		4
        /*0014*/ 	.word	0xfffffffd
	.align		4
        /*0018*/ 	.word	0x00000000
	.align		4
        /*001c*/ 	.word	0xfffffffc


//--------------------- .text._Z15vector_additioniPiS_S_ --------------------------
	.section	.text._Z15vector_additioniPiS_S_,"ax",@progbits
	.align	128
        .global         _Z15vector_additioniPiS_S_
        .type           _Z15vector_additioniPiS_S_,@function
        .size           _Z15vector_additioniPiS_S_,(.L_x_1 - _Z15vector_additioniPiS_S_)
        .other          _Z15vector_additioniPiS_S_,@"STO_CUDA_ENTRY STV_DEFAULT"
_Z15vector_additioniPiS_S_:
.text._Z15vector_additioniPiS_S_:
[----:B------:R-:W-:Y:S01]  /*0000*/  LDC R1, c[0x0][0x37c] ;  /* 0x0000df00ff017b82 */ /* 0x000fe20000000800 */
[----:B------:R-:W-:Y:S05]  /*0010*/  EXIT ;  /* 0x000000000000794d */ /* 0x000fea0003800000 */
.L_x_0:
[----:B------:R-:W-:-:S00]  /*0020*/  BRA `(.L_x_0) ;  /* 0xfffffffc00fc7947 */ /* 0x000fc0000383ffff */
[----:B------:R-:W-:-:S00]  /*0030*/  NOP ;  /* 0x0000000000007918 */ /* 0x000fc00000000000 */
        /* <DEDUP_REMOVED lines=12> */
.L_x_1:


//--------------------- .nv.shared.reserved.0     --------------------------
	.section	.nv.shared.reserved.0,"aw",@nobits
	.weak		__nv_reservedSMEM_offset_0_alias
	.size		__nv_reservedSMEM_offset_0_alias, 0, 64
	.other		__nv_reservedSMEM_offset_0_alias,@"STO_CUDA_RESERVED_SHARED STV_DEFAULT"
__nv_reservedSMEM_offset_0_alias:
	.zero		0
	.zero		64


//--------------------- .nv.constant0._Z15vector_additioniPiS_S_ --------------------------
	.section	.nv.constant0._Z15vector_additioniPiS_S_,"a",@progbits
	.sectionflags	@""
	.align	4
.nv.constant0._Z15vector_additioniPiS_S_:
	.zero		928


//--------------------- SYMBOLS --------------------------

	.type		.nv.reservedSmem.offset0,@object
	.size		.nv.reservedSmem.offset0,0x4
